//
// Generated by NVIDIA NVVM Compiler
//
// Compiler Build ID: CL-36424714
// Cuda compilation tools, release 13.0, V13.0.88
// Based on NVVM 20.0.0
//

.version 9.0
.target sm_100
.address_size 64

	// .globl	_Z9addkernelIiEvPT_S1_S1_i3Obj
.extern .func  (.param .b32 func_retval0) vprintf
(
	.param .b64 vprintf_param_0,
	.param .b64 vprintf_param_1
)
;
.global .align 1 .b8 $str[13] = {111, 98, 106, 46, 97, 95, 32, 58, 32, 37, 100, 10};

.visible .entry _Z9addkernelIiEvPT_S1_S1_i3Obj(
	.param .u64 .ptr .align 1 _Z9addkernelIiEvPT_S1_S1_i3Obj_param_0,
	.param .u64 .ptr .align 1 _Z9addkernelIiEvPT_S1_S1_i3Obj_param_1,
	.param .u64 .ptr .align 1 _Z9addkernelIiEvPT_S1_S1_i3Obj_param_2,
	.param .u32 _Z9addkernelIiEvPT_S1_S1_i3Obj_param_3,
	.param .align 4 .b8 _Z9addkernelIiEvPT_S1_S1_i3Obj_param_4[4]
)
{
	.local .align 8 .b8 	__local_depot0[8];
	.reg .b64 	%SP;
	.reg .b64 	%SPL;
	.reg .pred 	%p<3>;
	.reg .b32 	%r<12>;
	.reg .b64 	%rd<15>;

	mov.u64 	%SPL, __local_depot0;
	cvta.local.u64 	%SP, %SPL;
	ld.param.u32 	%r3, [_Z9addkernelIiEvPT_S1_S1_i3Obj_param_4];
	ld.param.u64 	%rd1, [_Z9addkernelIiEvPT_S1_S1_i3Obj_param_0];
	ld.param.u64 	%rd2, [_Z9addkernelIiEvPT_S1_S1_i3Obj_param_1];
	ld.param.u64 	%rd3, [_Z9addkernelIiEvPT_S1_S1_i3Obj_param_2];
	ld.param.u32 	%r2, [_Z9addkernelIiEvPT_S1_S1_i3Obj_param_3];
	mov.u32 	%r4, %ntid.x;
	mov.u32 	%r5, %ctaid.x;
	mov.u32 	%r6, %tid.x;
	mad.lo.s32 	%r1, %r4, %r5, %r6;
	setp.ne.s32 	%p1, %r1, 0;
	@%p1 bra 	$L__BB0_2;
	add.u64 	%rd4, %SP, 0;
	add.u64 	%rd5, %SPL, 0;
	st.local.u32 	[%rd5], %r3;
	mov.u64 	%rd6, $str;
	cvta.global.u64 	%rd7, %rd6;
	{ // callseq 0, 0
	.param .b64 param0;
	st.param.b64 	[param0], %rd7;
	.param .b64 param1;
	st.param.b64 	[param1], %rd4;
	.param .b32 retval0;
	call.uni (retval0), 
	vprintf, 
	(
	param0, 
	param1
	);
	ld.param.b32 	%r7, [retval0];
	} // callseq 0
$L__BB0_2:
	setp.ge.s32 	%p2, %r1, %r2;
	@%p2 bra 	$L__BB0_4;
	cvta.to.global.u64 	%rd8, %rd1;
	mul.wide.s32 	%rd9, %r1, 4;
	add.s64 	%rd10, %rd8, %rd9;
	ld.global.u32 	%r9, [%rd10];
	cvta.to.global.u64 	%rd11, %rd2;
	add.s64 	%rd12, %rd11, %rd9;
	ld.global.u32 	%r10, [%rd12];
	add.s32 	%r11, %r10, %r9;
	cvta.to.global.u64 	%rd13, %rd3;
	add.s64 	%rd14, %rd13, %rd9;
	st.global.u32 	[%rd14], %r11;
$L__BB0_4:
	ret;

}


// ===== COMPILED SASS (sm_100) =====

	.target	sm_100

	.elftype	@"ET_EXEC"


//--------------------- .note.nv.tkinfo           --------------------------
	.section	.note.nv.tkinfo,"",@"SHT_NOTE"
	.sectionflags	@"SHF_NOTE_NV_TKINFO"
	.tkinfo
        /*0018*/ 	.word	0x00000002
        /*0030*/ 	.string	""
        /*0030*/ 	.string	"ptxas"
        /*0030*/ 	.string	"Cuda compilation tools, release 13.0, V13.0.88"
        /*0030*/ 	.string	"Build cuda_13.0.r13.0/compiler.36424714_0"
        /*0030*/ 	.string	"-arch sm_100 -m 64 "



//--------------------- .note.nv.cuinfo           --------------------------
	.section	.note.nv.cuinfo,"",@"SHT_NOTE"
	.sectionflags	@"SHF_NOTE_NV_CUINFO"
        /*0018*/ 	.short	0x0002
        /*001a*/ 	.short	0x0064
        /*001c*/ 	.short	0x0082
	.zero		2


//--------------------- .nv.info                  --------------------------
	.section	.nv.info,"",@"SHT_CUDA_INFO"
	.align	4


	//----- nvinfo : EIATTR_REGCOUNT
	.align		4
        /*0000*/ 	.byte	0x04, 0x2f
        /*0002*/ 	.short	(.L_2 - .L_1)
	.align		4
.L_1:
        /*0004*/ 	.word	index@(_Z9addkernelIiEvPT_S1_S1_i3Obj)
        /*0008*/ 	.word	0x00000018


	//----- nvinfo : EIATTR_FRAME_SIZE
	.align		4
.L_2:
        /*000c*/ 	.byte	0x04, 0x11
        /*000e*/ 	.short	(.L_4 - .L_3)
	.align		4
.L_3:
        /*0010*/ 	.word	index@(_Z9addkernelIiEvPT_S1_S1_i3Obj)
        /*0014*/ 	.word	0x00000008


	//----- nvinfo : EIATTR_MIN_STACK_SIZE
	.align		4
.L_4:
        /*0018*/ 	.byte	0x04, 0x12
        /*001a*/ 	.short	(.L_6 - .L_5)
	.align		4
.L_5:
        /*001c*/ 	.word	index@(_Z9addkernelIiEvPT_S1_S1_i3Obj)
        /*0020*/ 	.word	0x00000008
.L_6:


//--------------------- .nv.compat                --------------------------
	.section	.nv.compat,"",@"SHT_CUDA_COMPAT_INFO"
	.align	4
        /*0000*/ 	.byte	0x02, 0x09, 0x00, 0x00, 0x02, 0x02, 0x01, 0x00, 0x02, 0x05, 0x05, 0x00, 0x03, 0x07, 0x01, 0x01
        /*0010*/ 	.byte	0x02, 0x03, 0x00, 0x00, 0x02, 0x06, 0x01, 0x00, 0x04, 0x0b, 0x08, 0x00, 0x09, 0x00, 0x00, 0x00
        /*0020*/ 	.byte	0x00, 0x00, 0x00, 0x00


//--------------------- .nv.info._Z9addkernelIiEvPT_S1_S1_i3Obj --------------------------
	.section	.nv.info._Z9addkernelIiEvPT_S1_S1_i3Obj,"",@"SHT_CUDA_INFO"
	.sectionflags	@""
	.align	4


	//----- nvinfo : EIATTR_CUDA_API_VERSION
	.align		4
        /*0000*/ 	.byte	0x04, 0x37
        /*0002*/ 	.short	(.L_8 - .L_7)
.L_7:
        /*0004*/ 	.word	0x00000082


	//----- nvinfo : EIATTR_KPARAM_INFO
	.align		4
.L_8:
        /*0008*/ 	.byte	0x04, 0x17
        /*000a*/ 	.short	(.L_10 - .L_9)
.L_9:
        /*000c*/ 	.word	0x00000000
        /*0010*/ 	.short	0x0004
        /*0012*/ 	.short	0x001c
        /*0014*/ 	.byte	0x00, 0xf0, 0x11, 0x00


	//----- nvinfo : EIATTR_KPARAM_INFO
	.align		4
.L_10:
        /*0018*/ 	.byte	0x04, 0x17
        /*001a*/ 	.short	(.L_12 - .L_11)
.L_11:
        /*001c*/ 	.word	0x00000000
        /*0020*/ 	.short	0x0003
        /*0022*/ 	.short	0x0018
        /*0024*/ 	.byte	0x00, 0xf0, 0x11, 0x00


	//----- nvinfo : EIATTR_KPARAM_INFO
	.align		4
.L_12:
        /*0028*/ 	.byte	0x04, 0x17
        /*002a*/ 	.short	(.L_14 - .L_13)
.L_13:
        /*002c*/ 	.word	0x00000000
        /*0030*/ 	.short	0x0002
        /*0032*/ 	.short	0x0010
        /*0034*/ 	.byte	0x00, 0xf5, 0x21, 0x00


	//----- nvinfo : EIATTR_KPARAM_INFO
	.align		4
.L_14:
        /*0038*/ 	.byte	0x04, 0x17
        /*003a*/ 	.short	(.L_16 - .L_15)
.L_15:
        /*003c*/ 	.word	0x00000000
        /*0040*/ 	.short	0x0001
        /*0042*/ 	.short	0x0008
        /*0044*/ 	.byte	0x00, 0xf5, 0x21, 0x00


	//----- nvinfo : EIATTR_KPARAM_INFO
	.align		4
.L_16:
        /*0048*/ 	.byte	0x04, 0x17
        /*004a*/ 	.short	(.L_18 - .L_17)
.L_17:
        /*004c*/ 	.word	0x00000000
        /*0050*/ 	.short	0x0000
        /*0052*/ 	.short	0x0000
        /*0054*/ 	.byte	0x00, 0xf5, 0x21, 0x00


	//----- nvinfo : EIATTR_SPARSE_MMA_MASK
	.align		4
.L_18:
        /*0058*/ 	.byte	0x03, 0x50
        /*005a*/ 	.short	0x0000


	//----- nvinfo : EIATTR_MAXREG_COUNT
	.align		4
        /*005c*/ 	.byte	0x03, 0x1b
        /*005e*/ 	.short	0x00ff


	//----- nvinfo : EIATTR_EXTERNS
	.align		4
        /*0060*/ 	.byte	0x04, 0x0f
        /*0062*/ 	.short	(.L_20 - .L_19)


	//   ....[0]....
	.align		4
.L_19:
        /*0064*/ 	.word	index@(vprintf)


	//----- nvinfo : EIATTR_MERCURY_ISA_VERSION
	.align		4
.L_20:
        /*0068*/ 	.byte	0x03, 0x5f
        /*006a*/ 	.short	0x0101


	//----- nvinfo : EIATTR_VRC_CTA_INIT_COUNT
	.align		4
        /*006c*/ 	.byte	0x02, 0x4a
	.zero		1
	.zero		1


	//----- nvinfo : EIATTR_SYSCALL_OFFSETS
	.align		4
        /*0070*/ 	.byte	0x04, 0x46
        /*0072*/ 	.short	(.L_22 - .L_21)


	//   ....[0]....
.L_21:
        /*0074*/ 	.word	0x00000150


	//----- nvinfo : EIATTR_EXIT_INSTR_OFFSETS
	.align		4
.L_22:
        /*0078*/ 	.byte	0x04, 0x1c
        /*007a*/ 	.short	(.L_24 - .L_23)


	//   ....[0]....
.L_23:
        /*007c*/ 	.word	0x00000190


	//   ....[1]....
        /*0080*/ 	.word	0x00000250


	//----- nvinfo : EIATTR_CRS_STACK_SIZE
	.align		4
.L_24:
        /*0084*/ 	.byte	0x04, 0x1e
        /*0086*/ 	.short	(.L_26 - .L_25)
.L_25:
        /*0088*/ 	.word	0x00000000


	//----- nvinfo : EIATTR_CBANK_PARAM_SIZE
	.align		4
.L_26:
        /*008c*/ 	.byte	0x03, 0x19
        /*008e*/ 	.short	0x0020


	//----- nvinfo : EIATTR_PARAM_CBANK
	.align		4
        /*0090*/ 	.byte	0x04, 0x0a
        /*0092*/ 	.short	(.L_28 - .L_27)
	.align		4
.L_27:
        /*0094*/ 	.word	index@(.nv.constant0._Z9addkernelIiEvPT_S1_S1_i3Obj)
        /*0098*/ 	.short	0x0380
        /*009a*/ 	.short	0x0020


	//----- nvinfo : EIATTR_SW_WAR
	.align		4
.L_28:
        /*009c*/ 	.byte	0x04, 0x36
        /*009e*/ 	.short	(.L_30 - .L_29)
.L_29:
        /*00a0*/ 	.word	0x00000008
.L_30:


//--------------------- .nv.callgraph             --------------------------
	.section	.nv.callgraph,"",@"SHT_CUDA_CALLGRAPH"
	.align	4
	.sectionentsize	8
	.align		4
        /*0000*/ 	.word	0x00000000
	.align		4
        /*0004*/ 	.word	0xffffffff
	.align		4
        /*0008*/ 	.word	index@(_Z9addkernelIiEvPT_S1_S1_i3Obj)
	.align		4
        /*000c*/ 	.word	index@(vprintf)
	.align		4
        /*0010*/ 	.word	0x00000000
	.align		4
        /*0014*/ 	.word	0xfffffffe
	.align		4
        /*0018*/ 	.word	0x00000000
	.align		4
        /*001c*/ 	.word	0xfffffffd
	.align		4
        /*0020*/ 	.word	0x00000000
	.align		4
        /*0024*/ 	.word	0xfffffffc


//--------------------- .nv.constant4             --------------------------
	.section	.nv.constant4,"a",@progbits
	.align	8
	.align		8
.nv.constant4:
        /*0000*/ 	.dword	vprintf
	.align		8
        /*0008*/ 	.dword	$str


//--------------------- .text._Z9addkernelIiEvPT_S1_S1_i3Obj --------------------------
	.section	.text._Z9addkernelIiEvPT_S1_S1_i3Obj,"ax",@progbits
	.align	128
        .global         _Z9addkernelIiEvPT_S1_S1_i3Obj
        .type           _Z9addkernelIiEvPT_S1_S1_i3Obj,@function
        .size           _Z9addkernelIiEvPT_S1_S1_i3Obj,(.L_x_3 - _Z9addkernelIiEvPT_S1_S1_i3Obj)
        .other          _Z9addkernelIiEvPT_S1_S1_i3Obj,@"STO_CUDA_ENTRY STV_DEFAULT"
_Z9addkernelIiEvPT_S1_S1_i3Obj:
.text._Z9addkernelIiEvPT_S1_S1_i3Obj:
[----:B------:R-:W0:Y:S01]  /*0000*/  LDC R1, c[0x0][0x37c] ;  /* 0x0000df00ff017b82 */ /* 0x000e220000000800 */
[----:B------:R-:W1:Y:S01]  /*0010*/  S2R R16, SR_CTAID.X ;  /* 0x0000000000107919 */ /* 0x000e620000002500 */
[----:B------:R-:W2:Y:S01]  /*0020*/  LDCU UR5, c[0x0][0x2fc] ;  /* 0x00005f80ff0577ac */ /* 0x000ea20008000800 */
[----:B0-----:R-:W-:Y:S01]  /*0030*/  VIADD R1, R1, 0xfffffff8 ;  /* 0xfffffff801017836 */ /* 0x001fe20000000000 */
[----:B------:R-:W-:Y:S01]  /*0040*/  BSSY.RECONVERGENT B6, `(.L_x_0) ;  /* 0x0000012000067945 */ /* 0x000fe20003800200 */
[----:B------:R-:W1:Y:S01]  /*0050*/  S2R R3, SR_TID.X ;  /* 0x0000000000037919 */ /* 0x000e620000002100 */
[----:B------:R-:W1:Y:S01]  /*0060*/  LDCU UR6, c[0x0][0x360] ;  /* 0x00006c00ff0677ac */ /* 0x000e620008000800 */
[----:B------:R-:W0:Y:S02]  /*0070*/  LDCU UR4, c[0x0][0x2f8] ;  /* 0x00005f00ff0477ac */ /* 0x000e240008000800 */
[----:B0-----:R-:W-:-:S04]  /*0080*/  IADD3 R6, P1, PT, R1, UR4, RZ ;  /* 0x0000000401067c10 */ /* 0x001fc8000ff3e0ff */
[----:B--2---:R-:W-:Y:S01]  /*0090*/  IADD3.X R7, PT, PT, RZ, UR5, RZ, P1, !PT ;  /* 0x00000005ff077c10 */ /* 0x004fe20008ffe4ff */
[----:B-1----:R-:W-:-:S05]  /*00a0*/  IMAD R16, R16, UR6, R3 ;  /* 0x0000000610107c24 */ /* 0x002fca000f8e0203 */
[----:B------:R-:W-:-:S13]  /*00b0*/  ISETP.NE.AND P0, PT, R16, RZ, PT ;  /* 0x000000ff1000720c */ /* 0x000fda0003f05270 */
[----:B------:R-:W-:Y:S05]  /*00c0*/  @P0 BRA `(.L_x_1) ;  /* 0x0000000000240947 */ /* 0x000fea0003800000 */
[----:B------:R-:W0:Y:S01]  /*00d0*/  LDC R8, c[0x0][0x39c] ;  /* 0x0000e700ff087b82 */ /* 0x000e220000000800 */
[----:B------:R-:W-:Y:S01]  /*00e0*/  MOV R0, 0x0 ;  /* 0x0000000000007802 */ /* 0x000fe20000000f00 */
[----:B------:R-:W1:Y:S06]  /*00f0*/  LDCU.64 UR4, c[0x4][0x8] ;  /* 0x01000100ff0477ac */ /* 0x000e6c0008000a00 */
[----:B------:R2:W3:Y:S01]  /*0100*/  LDC.64 R2, c[0x4][R0] ;  /* 0x0100000000027b82 */ /* 0x0004e20000000a00 */
[----:B-1----:R-:W-:Y:S01]  /*0110*/  IMAD.U32 R4, RZ, RZ, UR4 ;  /* 0x00000004ff047e24 */ /* 0x002fe2000f8e00ff */
[----:B------:R-:W-:Y:S01]  /*0120*/  MOV R5, UR5 ;  /* 0x0000000500057c02 */ /* 0x000fe20008000f00 */
[----:B0-----:R2:W-:Y:S06]  /*0130*/  STL [R1], R8 ;  /* 0x0000000801007387 */ /* 0x0015ec0000100800 */
[----:B------:R-:W-:-:S07]  /*0140*/  LEPC R20, `(.L_x_1) ;  /* 0x000000001014794e */ /* 0x000fce0000000000 */
[----:B--23--:R-:W-:Y:S05]  /*0150*/  CALL.ABS.NOINC R2 ;  /* 0x0000000002007343 */ /* 0x00cfea0003c00000 */
.L_x_1:
[----:B------:R-:W-:Y:S05]  /*0160*/  BSYNC.RECONVERGENT B6 ;  /* 0x0000000000067941 */ /* 0x000fea0003800200 */
.L_x_0:
[----:B------:R-:W0:Y:S02]  /*0170*/  LDCU UR4, c[0x0][0x398] ;  /* 0x00007300ff0477ac */ /* 0x000e240008000800 */
[----:B0-----:R-:W-:-:S13]  /*0180*/  ISETP.GE.AND P0, PT, R16, UR4, PT ;  /* 0x0000000410007c0c */ /* 0x001fda000bf06270 */
[----:B------:R-:W-:Y:S05]  /*0190*/  @P0 EXIT ;  /* 0x000000000000094d */ /* 0x000fea0003800000 */
[----:B------:R-:W0:Y:S01]  /*01a0*/  LDC.64 R2, c[0x0][0x380] ;  /* 0x0000e000ff027b82 */ /* 0x000e220000000a00 */
[----:B------:R-:W1:Y:S07]  /*01b0*/  LDCU.64 UR4, c[0x0][0x358] ;  /* 0x00006b00ff0477ac */ /* 0x000e6e0008000a00 */
[----:B------:R-:W2:Y:S08]  /*01c0*/  LDC.64 R4, c[0x0][0x388] ;  /* 0x0000e200ff047b82 */ /* 0x000eb00000000a00 */
[----:B------:R-:W3:Y:S01]  /*01d0*/  LDC.64 R6, c[0x0][0x390] ;  /* 0x0000e400ff067b82 */ /* 0x000ee20000000a00 */
[----:B0-----:R-:W-:-:S06]  /*01e0*/  IMAD.WIDE R2, R16, 0x4, R2 ;  /* 0x0000000410027825 */ /* 0x001fcc00078e0202 */
[----:B-1----:R-:W4:Y:S01]  /*01f0*/  LDG.E R2, desc[UR4][R2.64] ;  /* 0x0000000402027981 */ /* 0x002f22000c1e1900 */
[----:B--2---:R-:W-:-:S06]  /*0200*/  IMAD.WIDE R4, R16, 0x4, R4 ;  /* 0x0000000410047825 */ /* 0x004fcc00078e0204 */
[----:B------:R-:W4:Y:S01]  /*0210*/  LDG.E R5, desc[UR4][R4.64] ;  /* 0x0000000404057981 */ /* 0x000f22000c1e1900 */
[----:B---3--:R-:W-:-:S04]  /*0220*/  IMAD.WIDE R16, R16, 0x4, R6 ;  /* 0x0000000410107825 */ /* 0x008fc800078e0206 */
[----:B----4-:R-:W-:-:S05]  /*0230*/  IMAD.IADD R7, R2, 0x1, R5 ;  /* 0x0000000102077824 */ /* 0x010fca00078e0205 */
[----:B------:R-:W-:Y:S01]  /*0240*/  STG.E desc[UR4][R16.64], R7 ;  /* 0x0000000710007986 */ /* 0x000fe2000c101904 */
[----:B------:R-:W-:Y:S05]  /*0250*/  EXIT ;  /* 0x000000000000794d */ /* 0x000fea0003800000 */
.L_x_2:
[----:B------:R-:W-:-:S00]  /*0260*/  BRA `(.L_x_2) ;  /* 0xfffffffc00fc7947 */ /* 0x000fc0000383ffff */
[----:B------:R-:W-:-:S00]  /*0270*/  NOP ;  /* 0x0000000000007918 */ /* 0x000fc00000000000 */
        /* <DEDUP_REMOVED lines=8> */
.L_x_3:


//--------------------- .nv.global.init           --------------------------
	.section	.nv.global.init,"aw",@progbits
.nv.global.init:
	.type		$str,@object
	.size		$str,(.L_0 - $str)
$str:
        /*0000*/ 	.byte	0x6f, 0x62, 0x6a, 0x2e, 0x61, 0x5f, 0x20, 0x3a, 0x20, 0x25, 0x64, 0x0a, 0x00
.L_0:


//--------------------- .nv.shared.reserved.0     --------------------------
	.section	.nv.shared.reserved.0,"aw",@nobits
	.weak		__nv_reservedSMEM_offset_0_alias
	.size		__nv_reservedSMEM_offset_0_alias, 0, 64
	.other		__nv_reservedSMEM_offset_0_alias,@"STO_CUDA_RESERVED_SHARED STV_DEFAULT"
__nv_reservedSMEM_offset_0_alias:
	.zero		0
	.zero		64


//--------------------- .nv.constant0._Z9addkernelIiEvPT_S1_S1_i3Obj --------------------------
	.section	.nv.constant0._Z9addkernelIiEvPT_S1_S1_i3Obj,"a",@progbits
	.sectionflags	@""
	.align	4
.nv.constant0._Z9addkernelIiEvPT_S1_S1_i3Obj:
	.zero		928


//--------------------- SYMBOLS --------------------------

	.type		.nv.reservedSmem.offset0,@object
	.size		.nv.reservedSmem.offset0,0x4
	.type		vprintf,@function
